	.headerflags	@"EF_CUDA_TEXMODE_UNIFIED EF_CUDA_64BIT_ADDRESS EF_CUDA_ACCELERATORS EF_CUDA_SM90 EF_CUDA_VIRTUAL_SM(EF_CUDA_SM90)"
	.elftype	@"ET_EXEC"


//--------------------- .nv.info                  --------------------------
	.section	.nv.info,"",@"SHT_CUDA_INFO"
	.align	4


	//----- nvinfo : EIATTR_REGCOUNT
	.align		4
        /*0000*/ 	.byte	0x04, 0x2f
        /*0002*/ 	.short	(.L_1 - .L_0)
	.align		4
.L_0:
        /*0004*/ 	.word	index@(triton_poi_fused_add_clamp_22)
        /*0008*/ 	.word	0x00000008


	//----- nvinfo : EIATTR_MIN_STACK_SIZE
	.align		4
.L_1:
        /*000c*/ 	.byte	0x04, 0x12
        /*000e*/ 	.short	(.L_3 - .L_2)
	.align		4
.L_2:
        /*0010*/ 	.word	index@(triton_poi_fused_add_clamp_22)
        /*0014*/ 	.word	0x00000000


	//----- nvinfo : EIATTR_FRAME_SIZE
	.align		4
.L_3:
        /*0018*/ 	.byte	0x04, 0x11
        /*001a*/ 	.short	(.L_5 - .L_4)
	.align		4
.L_4:
        /*001c*/ 	.word	index@(triton_poi_fused_add_clamp_22)
        /*0020*/ 	.word	0x00000000


	//----- nvinfo : EIATTR_MIN_STACK_SIZE
	.align		4
.L_5:
        /*0024*/ 	.byte	0x04, 0x12
        /*0026*/ 	.short	(.L_7 - .L_6)
	.align		4
.L_6:
        /*0028*/ 	.word	index@(triton_poi_fused_add_clamp_22)
        /*002c*/ 	.word	0x00000000
.L_7:


//--------------------- .nv.info.triton_poi_fused_add_clamp_22 --------------------------
	.section	.nv.info.triton_poi_fused_add_clamp_22,"",@"SHT_CUDA_INFO"
	.sectionflags	@""
	.align	4


	//----- nvinfo : EIATTR_CUDA_API_VERSION
	.align		4
        /*0000*/ 	.byte	0x04, 0x37
        /*0002*/ 	.short	(.L_9 - .L_8)
.L_8:
        /*0004*/ 	.word	0x0000007c


	//----- nvinfo : EIATTR_KPARAM_INFO
	.align		4
.L_9:
        /*0008*/ 	.byte	0x04, 0x17
        /*000a*/ 	.short	(.L_11 - .L_10)
.L_10:
        /*000c*/ 	.word	0x00000000
        /*0010*/ 	.short	0x0001
        /*0012*/ 	.short	0x0008
        /*0014*/ 	.byte	0x00, 0xf0, 0x11, 0x00


	//----- nvinfo : EIATTR_KPARAM_INFO
	.align		4
.L_11:
        /*0018*/ 	.byte	0x04, 0x17
        /*001a*/ 	.short	(.L_13 - .L_12)
.L_12:
        /*001c*/ 	.word	0x00000000
        /*0020*/ 	.short	0x0000
        /*0022*/ 	.short	0x0000
        /*0024*/ 	.byte	0x00, 0xf4, 0x21, 0x00


	//----- nvinfo : EIATTR_SPARSE_MMA_MASK
	.align		4
.L_13:
        /*0028*/ 	.byte	0x03, 0x50
        /*002a*/ 	.short	0x0000


	//----- nvinfo : EIATTR_MAXREG_COUNT
	.align		4
        /*002c*/ 	.byte	0x03, 0x1b
        /*002e*/ 	.short	0x00ff


	//----- nvinfo : EIATTR_EXIT_INSTR_OFFSETS
	.align		4
        /*0030*/ 	.byte	0x04, 0x1c
        /*0032*/ 	.short	(.L_15 - .L_14)


	//   ....[0]....
.L_14:
        /*0034*/ 	.word	0x00000100


	//   ....[1]....
        /*0038*/ 	.word	0x00000130


	//----- nvinfo : EIATTR_REQNTID
	.align		4
.L_15:
        /*003c*/ 	.byte	0x04, 0x10
        /*003e*/ 	.short	(.L_17 - .L_16)
.L_16:
        /*0040*/ 	.word	0x00000020
        /*0044*/ 	.word	0x00000001
        /*0048*/ 	.word	0x00000001


	//----- nvinfo : EIATTR_CBANK_PARAM_SIZE
	.align		4
.L_17:
        /*004c*/ 	.byte	0x03, 0x19
        /*004e*/ 	.short	0x000c


	//----- nvinfo : EIATTR_PARAM_CBANK
	.align		4
        /*0050*/ 	.byte	0x04, 0x0a
        /*0052*/ 	.short	(.L_19 - .L_18)
	.align		4
.L_18:
        /*0054*/ 	.word	index@(.nv.constant0.triton_poi_fused_add_clamp_22)
        /*0058*/ 	.short	0x0210
        /*005a*/ 	.short	0x000c


	//----- nvinfo : EIATTR_SW_WAR
	.align		4
.L_19:
        /*005c*/ 	.byte	0x04, 0x36
        /*005e*/ 	.short	(.L_21 - .L_20)
.L_20:
        /*0060*/ 	.word	0x00000008
.L_21:


//--------------------- .nv.callgraph             --------------------------
	.section	.nv.callgraph,"",@"SHT_CUDA_CALLGRAPH"
	.align	4
	.sectionentsize	8
	.align		4
        /*0000*/ 	.word	0x00000000
	.align		4
        /*0004*/ 	.word	0xffffffff
	.align		4
        /*0008*/ 	.word	0x00000000
	.align		4
        /*000c*/ 	.word	0xfffffffe
	.align		4
        /*0010*/ 	.word	0x00000000
	.align		4
        /*0014*/ 	.word	0xfffffffd
	.align		4
        /*0018*/ 	.word	0x00000000
	.align		4
        /*001c*/ 	.word	0xfffffffc


//--------------------- .text.triton_poi_fused_add_clamp_22 --------------------------
	.section	.text.triton_poi_fused_add_clamp_22,"ax",@progbits
	.align	128
        .global         triton_poi_fused_add_clamp_22
        .type           triton_poi_fused_add_clamp_22,@function
        .size           triton_poi_fused_add_clamp_22,(.L_x_1 - triton_poi_fused_add_clamp_22)
        .other          triton_poi_fused_add_clamp_22,@"STO_CUDA_ENTRY STV_DEFAULT"
triton_poi_fused_add_clamp_22:
.text.triton_poi_fused_add_clamp_22:
[----:B------:R-:W0:Y:S02]  /*0000*/  LDC R1, c[0x0][0x28] ;  /* 0x00000a00ff017b82 */ /* 0x000e240000000800 */
[----:B------:R-:W1:Y:S01]  /*0010*/  S2R R2, SR_TID.X ;  /* 0x0000000000027919 */ /* 0x000e620000002100 */
[----:B------:R-:W2:Y:S01]  /*0020*/  LDC.64 R4, c[0x0][0x210] ;  /* 0x00008400ff047b82 */ /* 0x000ea20000000a00 */
[----:B------:R-:W3:Y:S01]  /*0030*/  S2R R3, SR_CTAID.X ;  /* 0x0000000000037919 */ /* 0x000ee20000002500 */
[C---:B-1----:R-:W-:Y:S02]  /*0040*/  LOP3.LUT R0, R2.reuse, 0x7, RZ, 0xc0, !PT ;  /* 0x0000000702007812 */ /* 0x042fe400078ec0ff */
[----:B------:R-:W-:-:S03]  /*0050*/  LOP3.LUT P0, RZ, R2, 0x18, RZ, 0xc0, !PT ;  /* 0x0000001802ff7812 */ /* 0x000fc6000780c0ff */
[----:B---3--:R-:W-:-:S04]  /*0060*/  IMAD R3, R3, 0x8, R0 ;  /* 0x0000000803037824 */ /* 0x008fc800078e0200 */
[C---:B--2---:R-:W-:Y:S01]  /*0070*/  IMAD.WIDE R4, R3.reuse, 0x8, R4 ;  /* 0x0000000803047825 */ /* 0x044fe200078e0204 */
[----:B------:R-:W-:Y:S02]  /*0080*/  I2FP.F32.S32 R0, R3 ;  /* 0x0000000300007245 */ /* 0x000fe40000201400 */
[----:B------:R-:W-:-:S03]  /*0090*/  ISETP.LT.AND P0, PT, R3, 0x8, !P0 ;  /* 0x000000080300780c */ /* 0x000fc60004701270 */
[----:B------:R-:W-:-:S05]  /*00a0*/  FMUL R0, R0, 0.42857143282890319824 ;  /* 0x3edb6db700007820 */ /* 0x000fca0000400000 */
[----:B------:R-:W-:-:S06]  /*00b0*/  FMNMX R0, RZ, R0, !PT ;  /* 0x00000000ff007209 */ /* 0x000fcc0007800000 */
[----:B------:R-:W1:Y:S02]  /*00c0*/  F2I.TRUNC.NTZ R0, R0 ;  /* 0x0000000000007305 */ /* 0x000e64000020f100 */
[----:B-1----:R-:W-:-:S05]  /*00d0*/  VIMNMX R2, R0, 0x2, PT ;  /* 0x0000000200027848 */ /* 0x002fca0003fe0100 */
[----:B------:R-:W-:-:S05]  /*00e0*/  VIADD R2, R2, 0x1 ;  /* 0x0000000102027836 */ /* 0x000fca0000000000 */
[----:B------:R-:W-:Y:S01]  /*00f0*/  SHF.R.S32.HI R3, RZ, 0x1f, R2 ;  /* 0x0000001fff037819 */ /* 0x000fe20000011402 */
[----:B------:R-:W-:Y:S06]  /*0100*/  @!P0 EXIT ;  /* 0x000000000000894d */ /* 0x000fec0003800000 */
[----:B------:R-:W-:Y:S02]  /*0110*/  ULDC.64 UR4, c[0x0][0x208] ;  /* 0x0000820000047ab9 */ /* 0x000fe40000000a00 */
[----:B------:R-:W-:Y:S01]  /*0120*/  STG.E.64 desc[UR4][R4.64], R2 ;  /* 0x0000000204007986 */ /* 0x000fe2000c101b04 */
[----:B------:R-:W-:Y:S05]  /*0130*/  EXIT ;  /* 0x000000000000794d */ /* 0x000fea0003800000 */
.L_x_0:
[----:B------:R-:W-:-:S00]  /*0140*/  BRA `(.L_x_0) ;  /* 0xfffffffc00fc7947 */ /* 0x000fc0000383ffff */
[----:B------:R-:W-:-:S00]  /*0150*/  NOP ;  /* 0x0000000000007918 */ /* 0x000fc00000000000 */
        /* <DEDUP_REMOVED lines=10> */
.L_x_1:


//--------------------- .nv.constant0.triton_poi_fused_add_clamp_22 --------------------------
	.section	.nv.constant0.triton_poi_fused_add_clamp_22,"a",@progbits
	.sectionflags	@""
	.align	4
.nv.constant0.triton_poi_fused_add_clamp_22:
	.zero		540
